.version 5.0
.target sm_60
.entry bench(.param .u64 I){
    .reg .b64   ptr;
    .reg .b32   r32i<2>;
    .reg .b32   r32o<1>;
    ld.param.u64 ptr, [I];
    cvta.to.global.u64  ptr, ptr;
    ldu.global.b32 r32i0, [ptr+0];
    ldu.global.b32 r32i1, [ptr+4];
    set.gt.f32.s32 r32o0, r32i0, r32i1;
    st.global.b32 [ptr+0], r32o0;
}


// ===== COMPILED SASS (sm_100) =====

	.target	sm_100

	.elftype	@"ET_EXEC"


//--------------------- .note.nv.tkinfo           --------------------------
	.section	.note.nv.tkinfo,"",@"SHT_NOTE"
	.sectionflags	@"SHF_NOTE_NV_TKINFO"
	.tkinfo
        /*0018*/ 	.word	0x00000002
        /*0030*/ 	.string	""
        /*0030*/ 	.string	"ptxas"
        /*0030*/ 	.string	"Cuda compilation tools, release 13.0, V13.0.88"
        /*0030*/ 	.string	"Build cuda_13.0.r13.0/compiler.36424714_0"
        /*0030*/ 	.string	"-arch sm_100 "



//--------------------- .note.nv.cuinfo           --------------------------
	.section	.note.nv.cuinfo,"",@"SHT_NOTE"
	.sectionflags	@"SHF_NOTE_NV_CUINFO"
        /*0018*/ 	.short	0x0002
        /*001a*/ 	.short	0x003c
        /*001c*/ 	.short	0x0082
	.zero		2


//--------------------- .nv.info                  --------------------------
	.section	.nv.info,"",@"SHT_CUDA_INFO"
	.align	4


	//----- nvinfo : EIATTR_REGCOUNT
	.align		4
        /*0000*/ 	.byte	0x04, 0x2f
        /*0002*/ 	.short	(.L_1 - .L_0)
	.align		4
.L_0:
        /*0004*/ 	.word	index@(bench)
        /*0008*/ 	.word	0x00000008


	//----- nvinfo : EIATTR_FRAME_SIZE
	.align		4
.L_1:
        /*000c*/ 	.byte	0x04, 0x11
        /*000e*/ 	.short	(.L_3 - .L_2)
	.align		4
.L_2:
        /*0010*/ 	.word	index@(bench)
        /*0014*/ 	.word	0x00000000


	//----- nvinfo : EIATTR_MIN_STACK_SIZE
	.align		4
.L_3:
        /*0018*/ 	.byte	0x04, 0x12
        /*001a*/ 	.short	(.L_5 - .L_4)
	.align		4
.L_4:
        /*001c*/ 	.word	index@(bench)
        /*0020*/ 	.word	0x00000000
.L_5:


//--------------------- .nv.compat                --------------------------
	.section	.nv.compat,"",@"SHT_CUDA_COMPAT_INFO"
	.align	4
        /*0000*/ 	.byte	0x02, 0x09, 0x00, 0x00, 0x02, 0x02, 0x01, 0x00, 0x02, 0x05, 0x05, 0x00, 0x03, 0x07, 0x01, 0x01
        /*0010*/ 	.byte	0x02, 0x03, 0x00, 0x00, 0x02, 0x06, 0x01, 0x00, 0x04, 0x0b, 0x08, 0x00, 0x09, 0x00, 0x00, 0x00
        /*0020*/ 	.byte	0x00, 0x00, 0x00, 0x00


//--------------------- .nv.info.bench            --------------------------
	.section	.nv.info.bench,"",@"SHT_CUDA_INFO"
	.sectionflags	@""
	.align	4


	//----- nvinfo : EIATTR_CUDA_API_VERSION
	.align		4
        /*0000*/ 	.byte	0x04, 0x37
        /*0002*/ 	.short	(.L_7 - .L_6)
.L_6:
        /*0004*/ 	.word	0x00000082


	//----- nvinfo : EIATTR_KPARAM_INFO
	.align		4
.L_7:
        /*0008*/ 	.byte	0x04, 0x17
        /*000a*/ 	.short	(.L_9 - .L_8)
.L_8:
        /*000c*/ 	.word	0x00000000
        /*0010*/ 	.short	0x0000
        /*0012*/ 	.short	0x0000
        /*0014*/ 	.byte	0x00, 0xf0, 0x21, 0x00


	//----- nvinfo : EIATTR_SPARSE_MMA_MASK
	.align		4
.L_9:
        /*0018*/ 	.byte	0x03, 0x50
        /*001a*/ 	.short	0x0000


	//----- nvinfo : EIATTR_MAXREG_COUNT
	.align		4
        /*001c*/ 	.byte	0x03, 0x1b
        /*001e*/ 	.short	0x00ff


	//----- nvinfo : EIATTR_MERCURY_ISA_VERSION
	.align		4
        /*0020*/ 	.byte	0x03, 0x5f
        /*0022*/ 	.short	0x0101


	//----- nvinfo : EIATTR_VRC_CTA_INIT_COUNT
	.align		4
        /*0024*/ 	.byte	0x02, 0x4a
	.zero		1
	.zero		1


	//----- nvinfo : EIATTR_EXIT_INSTR_OFFSETS
	.align		4
        /*0028*/ 	.byte	0x04, 0x1c
        /*002a*/ 	.short	(.L_11 - .L_10)


	//   ....[0]....
.L_10:
        /*002c*/ 	.word	0x000000a0


	//----- nvinfo : EIATTR_CBANK_PARAM_SIZE
	.align		4
.L_11:
        /*0030*/ 	.byte	0x03, 0x19
        /*0032*/ 	.short	0x0008


	//----- nvinfo : EIATTR_PARAM_CBANK
	.align		4
        /*0034*/ 	.byte	0x04, 0x0a
        /*0036*/ 	.short	(.L_13 - .L_12)
	.align		4
.L_12:
        /*0038*/ 	.word	index@(.nv.constant0.bench)
        /*003c*/ 	.short	0x0380
        /*003e*/ 	.short	0x0008


	//----- nvinfo : EIATTR_SW_WAR
	.align		4
.L_13:
        /*0040*/ 	.byte	0x04, 0x36
        /*0042*/ 	.short	(.L_15 - .L_14)
.L_14:
        /*0044*/ 	.word	0x00000008
.L_15:


//--------------------- .nv.callgraph             --------------------------
	.section	.nv.callgraph,"",@"SHT_CUDA_CALLGRAPH"
	.align	4
	.sectionentsize	8
	.align		4
        /*0000*/ 	.word	0x00000000
	.align		4
        /*0004*/ 	.word	0xffffffff
	.align		4
        /*0008*/ 	.word	0x00000000
	.align		4
        /*000c*/ 	.word	0xfffffffe
	.align		4
        /*0010*/ 	.word	0x00000000
	.align		4
        /*0014*/ 	.word	0xfffffffd
	.align		4
        /*0018*/ 	.word	0x00000000
	.align		4
        /*001c*/ 	.word	0xfffffffc


//--------------------- .text.bench               --------------------------
	.section	.text.bench,"ax",@progbits
	.align	128
.text.bench:
        .type           bench,@function
        .size           bench,(.L_x_1 - bench)
        .other          bench,@"STO_CUDA_ENTRY STV_DEFAULT"
bench:
[----:B------:R-:W-:Y:S08]  /*0000*/  LDC R1, c[0x0][0x37c] ;  /* 0x0000df00ff017b82 */ /* 0x000ff00000000800 */
[----:B------:R-:W0:Y:S01]  /*0010*/  LDC.64 R2, c[0x0][0x380] ;  /* 0x0000e000ff027b82 */ /* 0x000e220000000a00 */
[----:B------:R-:W0:Y:S02]  /*0020*/  LDCU.64 UR4, c[0x0][0x358] ;  /* 0x00006b00ff0477ac */ /* 0x000e240008000a00 */
[----:B0-----:R-:W2:Y:S04]  /*0030*/  LDG.E R0, desc[UR4][R2.64] ;  /* 0x0000000402007981 */ /* 0x001ea8000c1e1900 */
[----:B------:R-:W2:Y:S02]  /*0040*/  LDG.E R5, desc[UR4][R2.64+0x4] ;  /* 0x0000040402057981 */ /* 0x000ea4000c1e1900 */
[----:B--2---:R-:W-:-:S04]  /*0050*/  ISETP.GT.AND P0, PT, R0, R5, PT ;  /* 0x000000050000720c */ /* 0x004fc80003f04270 */
[----:B------:R-:W-:-:S04]  /*0060*/  SEL R0, RZ, 0xffffffff, !P0 ;  /* 0xffffffffff007807 */ /* 0x000fc80004000000 */
[----:B------:R-:W-:-:S04]  /*0070*/  IABS R5, R0 ;  /* 0x0000000000057213 */ /* 0x000fc80000000000 */
[----:B------:R-:W-:-:S05]  /*0080*/  I2FP.F32.S32 R5, R5 ;  /* 0x0000000500057245 */ /* 0x000fca0000201400 */
[----:B------:R-:W-:Y:S01]  /*0090*/  STG.E desc[UR4][R2.64], R5 ;  /* 0x0000000502007986 */ /* 0x000fe2000c101904 */
[----:B------:R-:W-:Y:S05]  /*00a0*/  EXIT ;  /* 0x000000000000794d */ /* 0x000fea0003800000 */
.L_x_0:
[----:B------:R-:W-:-:S00]  /*00b0*/  BRA `(.L_x_0) ;  /* 0xfffffffc00fc7947 */ /* 0x000fc0000383ffff */
[----:B------:R-:W-:-:S00]  /*00c0*/  NOP ;  /* 0x0000000000007918 */ /* 0x000fc00000000000 */
        /* <DEDUP_REMOVED lines=11> */
.L_x_1:


//--------------------- .nv.shared.reserved.0     --------------------------
	.section	.nv.shared.reserved.0,"aw",@nobits
	.weak		__nv_reservedSMEM_offset_0_alias
	.size		__nv_reservedSMEM_offset_0_alias, 0, 64
	.other		__nv_reservedSMEM_offset_0_alias,@"STO_CUDA_RESERVED_SHARED STV_DEFAULT"
__nv_reservedSMEM_offset_0_alias:
	.zero		0
	.zero		64


//--------------------- .nv.constant0.bench       --------------------------
	.section	.nv.constant0.bench,"a",@progbits
	.sectionflags	@""
	.align	4
.nv.constant0.bench:
	.zero		904


//--------------------- SYMBOLS --------------------------

	.type		.nv.reservedSmem.offset0,@object
	.size		.nv.reservedSmem.offset0,0x4
